//
// Generated by NVIDIA NVVM Compiler
//
// Compiler Build ID: CL-36424714
// Cuda compilation tools, release 13.0, V13.0.88
// Based on NVVM 20.0.0
//

.version 9.0
.target sm_100
.address_size 64

	// .globl	default_function_kernel

.visible .entry default_function_kernel(
	.param .u64 .ptr .align 1 default_function_kernel_param_0,
	.param .u64 .ptr .align 1 default_function_kernel_param_1
)
.maxntid 50
{
	.reg .pred 	%p<2>;
	.reg .b16 	%rs<4>;
	.reg .b32 	%r<6>;
	.reg .b32 	%f<3>;
	.reg .b64 	%rd<8>;

	ld.param.u64 	%rd1, [default_function_kernel_param_0];
	ld.param.u64 	%rd2, [default_function_kernel_param_1];
	mov.u32 	%r1, %ctaid.x;
	mov.u32 	%r2, %tid.x;
	cvt.u16.u32 	%rs1, %r2;
	mul.lo.s16 	%rs2, %rs1, 52;
	shr.u16 	%rs3, %rs2, 8;
	cvt.u32.u16 	%r3, %rs3;
	mad.lo.s32 	%r4, %r1, 10, %r3;
	setp.gt.u32 	%p1, %r4, 1520;
	@%p1 bra 	$L__BB0_2;
	cvta.to.global.u64 	%rd3, %rd2;
	cvta.to.global.u64 	%rd4, %rd1;
	mad.lo.s32 	%r5, %r1, 50, %r2;
	mul.wide.u32 	%rd5, %r5, 4;
	add.s64 	%rd6, %rd3, %rd5;
	ld.global.nc.f32 	%f1, [%rd6];
	cvt.rpi.f32.f32 	%f2, %f1;
	add.s64 	%rd7, %rd4, %rd5;
	st.global.f32 	[%rd7], %f2;
$L__BB0_2:
	ret;

}


// ===== COMPILED SASS (sm_100) =====

	.target	sm_100

	.elftype	@"ET_EXEC"


//--------------------- .note.nv.tkinfo           --------------------------
	.section	.note.nv.tkinfo,"",@"SHT_NOTE"
	.sectionflags	@"SHF_NOTE_NV_TKINFO"
	.tkinfo
        /*0018*/ 	.word	0x00000002
        /*0030*/ 	.string	""
        /*0030*/ 	.string	"ptxas"
        /*0030*/ 	.string	"Cuda compilation tools, release 13.0, V13.0.88"
        /*0030*/ 	.string	"Build cuda_13.0.r13.0/compiler.36424714_0"
        /*0030*/ 	.string	"-arch sm_100 -m 64 "



//--------------------- .note.nv.cuinfo           --------------------------
	.section	.note.nv.cuinfo,"",@"SHT_NOTE"
	.sectionflags	@"SHF_NOTE_NV_CUINFO"
        /*0018*/ 	.short	0x0002
        /*001a*/ 	.short	0x0064
        /*001c*/ 	.short	0x0082
	.zero		2


//--------------------- .nv.info                  --------------------------
	.section	.nv.info,"",@"SHT_CUDA_INFO"
	.align	4


	//----- nvinfo : EIATTR_REGCOUNT
	.align		4
        /*0000*/ 	.byte	0x04, 0x2f
        /*0002*/ 	.short	(.L_1 - .L_0)
	.align		4
.L_0:
        /*0004*/ 	.word	index@(default_function_kernel)
        /*0008*/ 	.word	0x0000000c


	//----- nvinfo : EIATTR_FRAME_SIZE
	.align		4
.L_1:
        /*000c*/ 	.byte	0x04, 0x11
        /*000e*/ 	.short	(.L_3 - .L_2)
	.align		4
.L_2:
        /*0010*/ 	.word	index@(default_function_kernel)
        /*0014*/ 	.word	0x00000000


	//----- nvinfo : EIATTR_MIN_STACK_SIZE
	.align		4
.L_3:
        /*0018*/ 	.byte	0x04, 0x12
        /*001a*/ 	.short	(.L_5 - .L_4)
	.align		4
.L_4:
        /*001c*/ 	.word	index@(default_function_kernel)
        /*0020*/ 	.word	0x00000000
.L_5:


//--------------------- .nv.compat                --------------------------
	.section	.nv.compat,"",@"SHT_CUDA_COMPAT_INFO"
	.align	4
        /*0000*/ 	.byte	0x02, 0x09, 0x00, 0x00, 0x02, 0x02, 0x01, 0x00, 0x02, 0x05, 0x05, 0x00, 0x03, 0x07, 0x01, 0x01
        /*0010*/ 	.byte	0x02, 0x03, 0x00, 0x00, 0x02, 0x06, 0x01, 0x00, 0x04, 0x0b, 0x08, 0x00, 0x09, 0x00, 0x00, 0x00
        /*0020*/ 	.byte	0x00, 0x00, 0x00, 0x00


//--------------------- .nv.info.default_function_kernel --------------------------
	.section	.nv.info.default_function_kernel,"",@"SHT_CUDA_INFO"
	.sectionflags	@""
	.align	4


	//----- nvinfo : EIATTR_CUDA_API_VERSION
	.align		4
        /*0000*/ 	.byte	0x04, 0x37
        /*0002*/ 	.short	(.L_7 - .L_6)
.L_6:
        /*0004*/ 	.word	0x00000082


	//----- nvinfo : EIATTR_KPARAM_INFO
	.align		4
.L_7:
        /*0008*/ 	.byte	0x04, 0x17
        /*000a*/ 	.short	(.L_9 - .L_8)
.L_8:
        /*000c*/ 	.word	0x00000000
        /*0010*/ 	.short	0x0001
        /*0012*/ 	.short	0x0008
        /*0014*/ 	.byte	0x00, 0xf5, 0x21, 0x00


	//----- nvinfo : EIATTR_KPARAM_INFO
	.align		4
.L_9:
        /*0018*/ 	.byte	0x04, 0x17
        /*001a*/ 	.short	(.L_11 - .L_10)
.L_10:
        /*001c*/ 	.word	0x00000000
        /*0020*/ 	.short	0x0000
        /*0022*/ 	.short	0x0000
        /*0024*/ 	.byte	0x00, 0xf5, 0x21, 0x00


	//----- nvinfo : EIATTR_SPARSE_MMA_MASK
	.align		4
.L_11:
        /*0028*/ 	.byte	0x03, 0x50
        /*002a*/ 	.short	0x0000


	//----- nvinfo : EIATTR_MAXREG_COUNT
	.align		4
        /*002c*/ 	.byte	0x03, 0x1b
        /*002e*/ 	.short	0x00ff


	//----- nvinfo : EIATTR_MERCURY_ISA_VERSION
	.align		4
        /*0030*/ 	.byte	0x03, 0x5f
        /*0032*/ 	.short	0x0101


	//----- nvinfo : EIATTR_VRC_CTA_INIT_COUNT
	.align		4
        /*0034*/ 	.byte	0x02, 0x4a
	.zero		1
	.zero		1


	//----- nvinfo : EIATTR_EXIT_INSTR_OFFSETS
	.align		4
        /*0038*/ 	.byte	0x04, 0x1c
        /*003a*/ 	.short	(.L_13 - .L_12)


	//   ....[0]....
.L_12:
        /*003c*/ 	.word	0x000000a0


	//   ....[1]....
        /*0040*/ 	.word	0x00000140


	//----- nvinfo : EIATTR_MAX_THREADS
	.align		4
.L_13:
        /*0044*/ 	.byte	0x04, 0x05
        /*0046*/ 	.short	(.L_15 - .L_14)
.L_14:
        /*0048*/ 	.word	0x00000032
        /*004c*/ 	.word	0x00000001
        /*0050*/ 	.word	0x00000001


	//----- nvinfo : EIATTR_CBANK_PARAM_SIZE
	.align		4
.L_15:
        /*0054*/ 	.byte	0x03, 0x19
        /*0056*/ 	.short	0x0010


	//----- nvinfo : EIATTR_PARAM_CBANK
	.align		4
        /*0058*/ 	.byte	0x04, 0x0a
        /*005a*/ 	.short	(.L_17 - .L_16)
	.align		4
.L_16:
        /*005c*/ 	.word	index@(.nv.constant0.default_function_kernel)
        /*0060*/ 	.short	0x0380
        /*0062*/ 	.short	0x0010


	//----- nvinfo : EIATTR_SW_WAR
	.align		4
.L_17:
        /*0064*/ 	.byte	0x04, 0x36
        /*0066*/ 	.short	(.L_19 - .L_18)
.L_18:
        /*0068*/ 	.word	0x00000008
.L_19:


//--------------------- .nv.callgraph             --------------------------
	.section	.nv.callgraph,"",@"SHT_CUDA_CALLGRAPH"
	.align	4
	.sectionentsize	8
	.align		4
        /*0000*/ 	.word	0x00000000
	.align		4
        /*0004*/ 	.word	0xffffffff
	.align		4
        /*0008*/ 	.word	0x00000000
	.align		4
        /*000c*/ 	.word	0xfffffffe
	.align		4
        /*0010*/ 	.word	0x00000000
	.align		4
        /*0014*/ 	.word	0xfffffffd
	.align		4
        /*0018*/ 	.word	0x00000000
	.align		4
        /*001c*/ 	.word	0xfffffffc


//--------------------- .text.default_function_kernel --------------------------
	.section	.text.default_function_kernel,"ax",@progbits
	.align	128
        .global         default_function_kernel
        .type           default_function_kernel,@function
        .size           default_function_kernel,(.L_x_1 - default_function_kernel)
        .other          default_function_kernel,@"STO_CUDA_ENTRY STV_DEFAULT"
default_function_kernel:
.text.default_function_kernel:
[----:B------:R-:W-:Y:S01]  /*0000*/  LDC R1, c[0x0][0x37c] ;  /* 0x0000df00ff017b82 */ /* 0x000fe20000000800 */
[----:B------:R-:W0:Y:S01]  /*0010*/  S2R R4, SR_TID.X ;  /* 0x0000000000047919 */ /* 0x000e220000002100 */
[----:B------:R-:W1:Y:S01]  /*0020*/  S2R R7, SR_CTAID.X ;  /* 0x0000000000077919 */ /* 0x000e620000002500 */
[----:B0-----:R-:W-:-:S05]  /*0030*/  PRMT R0, R4, 0x9910, RZ ;  /* 0x0000991004007816 */ /* 0x001fca00000000ff */
[----:B------:R-:W-:-:S05]  /*0040*/  IMAD R0, R0, 0x34, RZ ;  /* 0x0000003400007824 */ /* 0x000fca00078e02ff */
[----:B------:R-:W-:-:S04]  /*0050*/  LOP3.LUT R0, R0, 0xffff, RZ, 0xc0, !PT ;  /* 0x0000ffff00007812 */ /* 0x000fc800078ec0ff */
[----:B------:R-:W-:-:S04]  /*0060*/  SHF.R.U32.HI R0, RZ, 0x8, R0 ;  /* 0x00000008ff007819 */ /* 0x000fc80000011600 */
[----:B------:R-:W-:-:S05]  /*0070*/  LOP3.LUT R0, R0, 0xffff, RZ, 0xc0, !PT ;  /* 0x0000ffff00007812 */ /* 0x000fca00078ec0ff */
[----:B-1----:R-:W-:-:S05]  /*0080*/  IMAD R0, R7, 0xa, R0 ;  /* 0x0000000a07007824 */ /* 0x002fca00078e0200 */
[----:B------:R-:W-:-:S13]  /*0090*/  ISETP.GT.U32.AND P0, PT, R0, 0x5f0, PT ;  /* 0x000005f00000780c */ /* 0x000fda0003f04070 */
[----:B------:R-:W-:Y:S05]  /*00a0*/  @P0 EXIT ;  /* 0x000000000000094d */ /* 0x000fea0003800000 */
[----:B------:R-:W0:Y:S01]  /*00b0*/  LDC.64 R2, c[0x0][0x388] ;  /* 0x0000e200ff027b82 */ /* 0x000e220000000a00 */
[----:B------:R-:W1:Y:S01]  /*00c0*/  LDCU.64 UR4, c[0x0][0x358] ;  /* 0x00006b00ff0477ac */ /* 0x000e620008000a00 */
[----:B------:R-:W-:-:S06]  /*00d0*/  IMAD R7, R7, 0x32, R4 ;  /* 0x0000003207077824 */ /* 0x000fcc00078e0204 */
[----:B------:R-:W2:Y:S01]  /*00e0*/  LDC.64 R4, c[0x0][0x380] ;  /* 0x0000e000ff047b82 */ /* 0x000ea20000000a00 */
[----:B0-----:R-:W-:-:S06]  /*00f0*/  IMAD.WIDE.U32 R2, R7, 0x4, R2 ;  /* 0x0000000407027825 */ /* 0x001fcc00078e0002 */
[----:B-1----:R-:W3:Y:S01]  /*0100*/  LDG.E.CONSTANT R2, desc[UR4][R2.64] ;  /* 0x0000000402027981 */ /* 0x002ee2000c1e9900 */
[----:B--2---:R-:W-:Y:S01]  /*0110*/  IMAD.WIDE.U32 R4, R7, 0x4, R4 ;  /* 0x0000000407047825 */ /* 0x004fe200078e0004 */
[----:B---3--:R-:W0:Y:S04]  /*0120*/  FRND.CEIL R9, R2 ;  /* 0x0000000200097307 */ /* 0x008e280000209000 */
[----:B0-----:R-:W-:Y:S01]  /*0130*/  STG.E desc[UR4][R4.64], R9 ;  /* 0x0000000904007986 */ /* 0x001fe2000c101904 */
[----:B------:R-:W-:Y:S05]  /*0140*/  EXIT ;  /* 0x000000000000794d */ /* 0x000fea0003800000 */
.L_x_0:
[----:B------:R-:W-:-:S00]  /*0150*/  BRA `(.L_x_0) ;  /* 0xfffffffc00fc7947 */ /* 0x000fc0000383ffff */
[----:B------:R-:W-:-:S00]  /*0160*/  NOP ;  /* 0x0000000000007918 */ /* 0x000fc00000000000 */
        /* <DEDUP_REMOVED lines=9> */
.L_x_1:


//--------------------- .nv.shared.reserved.0     --------------------------
	.section	.nv.shared.reserved.0,"aw",@nobits
	.weak		__nv_reservedSMEM_offset_0_alias
	.size		__nv_reservedSMEM_offset_0_alias, 0, 64
	.other		__nv_reservedSMEM_offset_0_alias,@"STO_CUDA_RESERVED_SHARED STV_DEFAULT"
__nv_reservedSMEM_offset_0_alias:
	.zero		0
	.zero		64


//--------------------- .nv.constant0.default_function_kernel --------------------------
	.section	.nv.constant0.default_function_kernel,"a",@progbits
	.sectionflags	@""
	.align	4
.nv.constant0.default_function_kernel:
	.zero		912


//--------------------- SYMBOLS --------------------------

	.type		.nv.reservedSmem.offset0,@object
	.size		.nv.reservedSmem.offset0,0x4
